//
// Generated by NVIDIA NVVM Compiler
//
// Compiler Build ID: CL-36424714
// Cuda compilation tools, release 13.0, V13.0.88
// Based on NVVM 20.0.0
//

.version 9.0
.target sm_100
.address_size 64

	// .globl	_Z18calculateFrequencyPcPjj
// _ZZ18calculateFrequencyPcPjjE17private_histogram has been demoted

.visible .entry _Z18calculateFrequencyPcPjj(
	.param .u64 .ptr .align 1 _Z18calculateFrequencyPcPjj_param_0,
	.param .u64 .ptr .align 1 _Z18calculateFrequencyPcPjj_param_1,
	.param .u32 _Z18calculateFrequencyPcPjj_param_2
)
{
	.reg .pred 	%p<12>;
	.reg .b16 	%rs<9>;
	.reg .b32 	%r<29>;
	.reg .b64 	%rd<9>;
	// demoted variable
	.shared .align 4 .b8 _ZZ18calculateFrequencyPcPjjE17private_histogram[160];
	ld.param.u64 	%rd2, [_Z18calculateFrequencyPcPjj_param_0];
	ld.param.u64 	%rd3, [_Z18calculateFrequencyPcPjj_param_1];
	ld.param.u32 	%r8, [_Z18calculateFrequencyPcPjj_param_2];
	mov.u32 	%r9, %ctaid.x;
	mov.u32 	%r1, %ntid.x;
	mov.u32 	%r2, %tid.x;
	mad.lo.s32 	%r28, %r9, %r1, %r2;
	setp.gt.u32 	%p1, %r2, 39;
	shl.b32 	%r10, %r2, 2;
	mov.u32 	%r11, _ZZ18calculateFrequencyPcPjjE17private_histogram;
	add.s32 	%r4, %r11, %r10;
	@%p1 bra 	$L__BB0_2;
	mov.b32 	%r12, 0;
	st.shared.u32 	[%r4], %r12;
$L__BB0_2:
	bar.sync 	0;
	setp.ge.u32 	%p2, %r28, %r8;
	@%p2 bra 	$L__BB0_18;
	mov.u32 	%r13, %nctaid.x;
	mul.lo.s32 	%r5, %r1, %r13;
	cvta.to.global.u64 	%rd1, %rd2;
$L__BB0_4:
	cvt.s64.s32 	%rd4, %r28;
	add.s64 	%rd5, %rd1, %rd4;
	ld.global.u8 	%rs1, [%rd5];
	add.s16 	%rs2, %rs1, -97;
	and.b16  	%rs3, %rs2, 255;
	setp.gt.u16 	%p3, %rs3, 25;
	@%p3 bra 	$L__BB0_6;
	mul.wide.u16 	%r22, %rs1, 4;
	add.s32 	%r24, %r11, %r22;
	atom.shared.add.u32 	%r25, [%r24+-388], 1;
	bra.uni 	$L__BB0_17;
$L__BB0_6:
	add.s16 	%rs4, %rs1, -48;
	and.b16  	%rs5, %rs4, 255;
	setp.gt.u16 	%p4, %rs5, 9;
	@%p4 bra 	$L__BB0_8;
	mul.wide.u16 	%r18, %rs1, 4;
	add.s32 	%r20, %r11, %r18;
	atom.shared.add.u32 	%r21, [%r20+-88], 1;
	bra.uni 	$L__BB0_17;
$L__BB0_8:
	setp.gt.s16 	%p5, %rs1, 43;
	@%p5 bra 	$L__BB0_12;
	setp.eq.s16 	%p8, %rs1, 10;
	@%p8 bra 	$L__BB0_16;
	setp.eq.s16 	%p9, %rs1, 32;
	@%p9 bra 	$L__BB0_11;
	bra.uni 	$L__BB0_17;
$L__BB0_11:
	atom.shared.add.u32 	%r17, [_ZZ18calculateFrequencyPcPjjE17private_histogram+144], 1;
	bra.uni 	$L__BB0_17;
$L__BB0_12:
	setp.eq.s16 	%p6, %rs1, 44;
	@%p6 bra 	$L__BB0_15;
	setp.eq.s16 	%p7, %rs1, 46;
	@%p7 bra 	$L__BB0_14;
	bra.uni 	$L__BB0_17;
$L__BB0_14:
	atom.shared.add.u32 	%r16, [_ZZ18calculateFrequencyPcPjjE17private_histogram+148], 1;
	bra.uni 	$L__BB0_17;
$L__BB0_15:
	atom.shared.add.u32 	%r15, [_ZZ18calculateFrequencyPcPjjE17private_histogram+152], 1;
	bra.uni 	$L__BB0_17;
$L__BB0_16:
	atom.shared.add.u32 	%r14, [_ZZ18calculateFrequencyPcPjjE17private_histogram+156], 1;
$L__BB0_17:
	add.s32 	%r28, %r28, %r5;
	setp.lt.u32 	%p10, %r28, %r8;
	@%p10 bra 	$L__BB0_4;
$L__BB0_18:
	setp.gt.u32 	%p11, %r2, 39;
	bar.sync 	0;
	@%p11 bra 	$L__BB0_20;
	cvta.to.global.u64 	%rd6, %rd3;
	mul.wide.u32 	%rd7, %r2, 4;
	add.s64 	%rd8, %rd6, %rd7;
	ld.shared.u32 	%r26, [%r4];
	atom.global.add.u32 	%r27, [%rd8], %r26;
$L__BB0_20:
	bar.sync 	0;
	ret;

}


// ===== COMPILED SASS (sm_100) =====

	.target	sm_100

	.elftype	@"ET_EXEC"


//--------------------- .note.nv.tkinfo           --------------------------
	.section	.note.nv.tkinfo,"",@"SHT_NOTE"
	.sectionflags	@"SHF_NOTE_NV_TKINFO"
	.tkinfo
        /*0018*/ 	.word	0x00000002
        /*0030*/ 	.string	""
        /*0030*/ 	.string	"ptxas"
        /*0030*/ 	.string	"Cuda compilation tools, release 13.0, V13.0.88"
        /*0030*/ 	.string	"Build cuda_13.0.r13.0/compiler.36424714_0"
        /*0030*/ 	.string	"-arch sm_100 -m 64 "



//--------------------- .note.nv.cuinfo           --------------------------
	.section	.note.nv.cuinfo,"",@"SHT_NOTE"
	.sectionflags	@"SHF_NOTE_NV_CUINFO"
        /*0018*/ 	.short	0x0002
        /*001a*/ 	.short	0x0064
        /*001c*/ 	.short	0x0082
	.zero		2


//--------------------- .nv.info                  --------------------------
	.section	.nv.info,"",@"SHT_CUDA_INFO"
	.align	4


	//----- nvinfo : EIATTR_REGCOUNT
	.align		4
        /*0000*/ 	.byte	0x04, 0x2f
        /*0002*/ 	.short	(.L_1 - .L_0)
	.align		4
.L_0:
        /*0004*/ 	.word	index@(_Z18calculateFrequencyPcPjj)
        /*0008*/ 	.word	0x0000000c


	//----- nvinfo : EIATTR_FRAME_SIZE
	.align		4
.L_1:
        /*000c*/ 	.byte	0x04, 0x11
        /*000e*/ 	.short	(.L_3 - .L_2)
	.align		4
.L_2:
        /*0010*/ 	.word	index@(_Z18calculateFrequencyPcPjj)
        /*0014*/ 	.word	0x00000000


	//----- nvinfo : EIATTR_MIN_STACK_SIZE
	.align		4
.L_3:
        /*0018*/ 	.byte	0x04, 0x12
        /*001a*/ 	.short	(.L_5 - .L_4)
	.align		4
.L_4:
        /*001c*/ 	.word	index@(_Z18calculateFrequencyPcPjj)
        /*0020*/ 	.word	0x00000000
.L_5:


//--------------------- .nv.compat                --------------------------
	.section	.nv.compat,"",@"SHT_CUDA_COMPAT_INFO"
	.align	4
        /*0000*/ 	.byte	0x02, 0x09, 0x00, 0x00, 0x02, 0x02, 0x01, 0x00, 0x02, 0x05, 0x05, 0x00, 0x03, 0x07, 0x01, 0x01
        /*0010*/ 	.byte	0x02, 0x03, 0x00, 0x00, 0x02, 0x06, 0x01, 0x00, 0x04, 0x0b, 0x08, 0x00, 0x09, 0x00, 0x00, 0x00
        /*0020*/ 	.byte	0x00, 0x00, 0x00, 0x00


//--------------------- .nv.info._Z18calculateFrequencyPcPjj --------------------------
	.section	.nv.info._Z18calculateFrequencyPcPjj,"",@"SHT_CUDA_INFO"
	.sectionflags	@""
	.align	4


	//----- nvinfo : EIATTR_CUDA_API_VERSION
	.align		4
        /*0000*/ 	.byte	0x04, 0x37
        /*0002*/ 	.short	(.L_7 - .L_6)
.L_6:
        /*0004*/ 	.word	0x00000082


	//----- nvinfo : EIATTR_KPARAM_INFO
	.align		4
.L_7:
        /*0008*/ 	.byte	0x04, 0x17
        /*000a*/ 	.short	(.L_9 - .L_8)
.L_8:
        /*000c*/ 	.word	0x00000000
        /*0010*/ 	.short	0x0002
        /*0012*/ 	.short	0x0010
        /*0014*/ 	.byte	0x00, 0xf0, 0x11, 0x00


	//----- nvinfo : EIATTR_KPARAM_INFO
	.align		4
.L_9:
        /*0018*/ 	.byte	0x04, 0x17
        /*001a*/ 	.short	(.L_11 - .L_10)
.L_10:
        /*001c*/ 	.word	0x00000000
        /*0020*/ 	.short	0x0001
        /*0022*/ 	.short	0x0008
        /*0024*/ 	.byte	0x00, 0xf5, 0x21, 0x00


	//----- nvinfo : EIATTR_KPARAM_INFO
	.align		4
.L_11:
        /*0028*/ 	.byte	0x04, 0x17
        /*002a*/ 	.short	(.L_13 - .L_12)
.L_12:
        /*002c*/ 	.word	0x00000000
        /*0030*/ 	.short	0x0000
        /*0032*/ 	.short	0x0000
        /*0034*/ 	.byte	0x00, 0xf5, 0x21, 0x00


	//----- nvinfo : EIATTR_SPARSE_MMA_MASK
	.align		4
.L_13:
        /*0038*/ 	.byte	0x03, 0x50
        /*003a*/ 	.short	0x0000


	//----- nvinfo : EIATTR_MAXREG_COUNT
	.align		4
        /*003c*/ 	.byte	0x03, 0x1b
        /*003e*/ 	.short	0x00ff


	//----- nvinfo : EIATTR_NUM_BARRIERS
	.align		4
        /*0040*/ 	.byte	0x02, 0x4c
        /*0042*/ 	.byte	0x01
	.zero		1


	//----- nvinfo : EIATTR_MERCURY_ISA_VERSION
	.align		4
        /*0044*/ 	.byte	0x03, 0x5f
        /*0046*/ 	.short	0x0101


	//----- nvinfo : EIATTR_VRC_CTA_INIT_COUNT
	.align		4
        /*0048*/ 	.byte	0x02, 0x4a
	.zero		1
	.zero		1


	//----- nvinfo : EIATTR_EXIT_INSTR_OFFSETS
	.align		4
        /*004c*/ 	.byte	0x04, 0x1c
        /*004e*/ 	.short	(.L_15 - .L_14)


	//   ....[0]....
.L_14:
        /*0050*/ 	.word	0x00000580


	//----- nvinfo : EIATTR_CRS_STACK_SIZE
	.align		4
.L_15:
        /*0054*/ 	.byte	0x04, 0x1e
        /*0056*/ 	.short	(.L_17 - .L_16)
.L_16:
        /*0058*/ 	.word	0x00000000


	//----- nvinfo : EIATTR_CBANK_PARAM_SIZE
	.align		4
.L_17:
        /*005c*/ 	.byte	0x03, 0x19
        /*005e*/ 	.short	0x0014


	//----- nvinfo : EIATTR_PARAM_CBANK
	.align		4
        /*0060*/ 	.byte	0x04, 0x0a
        /*0062*/ 	.short	(.L_19 - .L_18)
	.align		4
.L_18:
        /*0064*/ 	.word	index@(.nv.constant0._Z18calculateFrequencyPcPjj)
        /*0068*/ 	.short	0x0380
        /*006a*/ 	.short	0x0014


	//----- nvinfo : EIATTR_SW_WAR
	.align		4
.L_19:
        /*006c*/ 	.byte	0x04, 0x36
        /*006e*/ 	.short	(.L_21 - .L_20)
.L_20:
        /*0070*/ 	.word	0x00000008
.L_21:


//--------------------- .nv.callgraph             --------------------------
	.section	.nv.callgraph,"",@"SHT_CUDA_CALLGRAPH"
	.align	4
	.sectionentsize	8
	.align		4
        /*0000*/ 	.word	0x00000000
	.align		4
        /*0004*/ 	.word	0xffffffff
	.align		4
        /*0008*/ 	.word	0x00000000
	.align		4
        /*000c*/ 	.word	0xfffffffe
	.align		4
        /*0010*/ 	.word	0x00000000
	.align		4
        /*0014*/ 	.word	0xfffffffd
	.align		4
        /*0018*/ 	.word	0x00000000
	.align		4
        /*001c*/ 	.word	0xfffffffc


//--------------------- .text._Z18calculateFrequencyPcPjj --------------------------
	.section	.text._Z18calculateFrequencyPcPjj,"ax",@progbits
	.align	128
        .global         _Z18calculateFrequencyPcPjj
        .type           _Z18calculateFrequencyPcPjj,@function
        .size           _Z18calculateFrequencyPcPjj,(.L_x_13 - _Z18calculateFrequencyPcPjj)
        .other          _Z18calculateFrequencyPcPjj,@"STO_CUDA_ENTRY STV_DEFAULT"
_Z18calculateFrequencyPcPjj:
.text._Z18calculateFrequencyPcPjj:
[----:B------:R-:W-:Y:S08]  /*0000*/  LDC R1, c[0x0][0x37c] ;  /* 0x0000df00ff017b82 */ /* 0x000ff00000000800 */
[----:B------:R-:W0:Y:S01]  /*0010*/  S2UR UR5, SR_CgaCtaId ;  /* 0x00000000000579c3 */ /* 0x000e220000008800 */
[----:B------:R-:W1:Y:S01]  /*0020*/  S2R R9, SR_TID.X ;  /* 0x0000000000097919 */ /* 0x000e620000002100 */
[----:B------:R-:W-:Y:S01]  /*0030*/  UMOV UR4, 0x400 ;  /* 0x0000040000047882 */ /* 0x000fe20000000000 */
[----:B------:R-:W2:Y:S01]  /*0040*/  LDCU.64 UR8, c[0x0][0x358] ;  /* 0x00006b00ff0877ac */ /* 0x000ea20008000a00 */
[----:B------:R-:W-:Y:S01]  /*0050*/  BSSY.RECONVERGENT B0, `(.L_x_0) ;  /* 0x0000048000007945 */ /* 0x000fe20003800200 */
[----:B------:R-:W3:Y:S03]  /*0060*/  LDCU UR7, c[0x0][0x390] ;  /* 0x00007200ff0777ac */ /* 0x000ee60008000800 */
[----:B------:R-:W4:Y:S01]  /*0070*/  S2UR UR6, SR_CTAID.X ;  /* 0x00000000000679c3 */ /* 0x000f220000002500 */
[----:B------:R-:W1:Y:S07]  /*0080*/  LDCU.64 UR10, c[0x0][0x380] ;  /* 0x00007000ff0a77ac */ /* 0x000e6e0008000a00 */
[----:B------:R-:W4:Y:S01]  /*0090*/  LDC R6, c[0x0][0x360] ;  /* 0x0000d800ff067b82 */ /* 0x000f220000000800 */
[----:B0-----:R-:W-:-:S06]  /*00a0*/  ULEA UR4, UR5, UR4, 0x18 ;  /* 0x0000000405047291 */ /* 0x001fcc000f8ec0ff */
[----:B------:R-:W-:Y:S01]  /*00b0*/  IMAD.U32 R0, RZ, RZ, UR4 ;  /* 0x00000004ff007e24 */ /* 0x000fe2000f8e00ff */
[----:B-1----:R-:W-:-:S03]  /*00c0*/  ISETP.GT.U32.AND P0, PT, R9, 0x27, PT ;  /* 0x000000270900780c */ /* 0x002fc60003f04070 */
[----:B------:R-:W-:Y:S01]  /*00d0*/  IMAD R4, R9, 0x4, R0 ;  /* 0x0000000409047824 */ /* 0x000fe200078e0200 */
[----:B------:R-:W0:Y:S01]  /*00e0*/  LDCU UR4, c[0x0][0x390] ;  /* 0x00007200ff0477ac */ /* 0x000e220008000800 */
[----:B----4-:R-:W-:-:S08]  /*00f0*/  IMAD R5, R6, UR6, R9 ;  /* 0x0000000606057c24 */ /* 0x010fd0000f8e0209 */
[----:B------:R1:W-:Y:S01]  /*0100*/  @!P0 STS [R4], RZ ;  /* 0x000000ff04008388 */ /* 0x0003e20000000800 */
[----:B------:R-:W-:Y:S01]  /*0110*/  BAR.SYNC.DEFER_BLOCKING 0x0 ;  /* 0x0000000000007b1d */ /* 0x000fe20000010000 */
[----:B0-----:R-:W-:-:S13]  /*0120*/  ISETP.GE.U32.AND P0, PT, R5, UR4, PT ;  /* 0x0000000405007c0c */ /* 0x001fda000bf06070 */
[----:B-123--:R-:W-:Y:S05]  /*0130*/  @P0 BRA `(.L_x_1) ;  /* 0x0000000000e40947 */ /* 0x00efea0003800000 */
[----:B------:R-:W0:Y:S02]  /*0140*/  LDCU UR4, c[0x0][0x370] ;  /* 0x00006e00ff0477ac */ /* 0x000e240008000800 */
[----:B0-----:R-:W-:-:S07]  /*0150*/  IMAD R6, R6, UR4, RZ ;  /* 0x0000000406067c24 */ /* 0x001fce000f8e02ff */
.L_x_9:
[----:B0-----:R-:W-:-:S04]  /*0160*/  IADD3 R2, P0, PT, R5, UR10, RZ ;  /* 0x0000000a05027c10 */ /* 0x001fc8000ff1e0ff */
[----:B------:R-:W-:-:S06]  /*0170*/  LEA.HI.X.SX32 R3, R5, UR11, 0x1, P0 ;  /* 0x0000000b05037c11 */ /* 0x000fcc00080f0eff */
[----:B--2---:R-:W2:Y:S01]  /*0180*/  LDG.E.U8 R3, desc[UR8][R2.64] ;  /* 0x0000000802037981 */ /* 0x004ea2000c1e1100 */
[----:B------:R-:W-:Y:S01]  /*0190*/  IMAD.IADD R5, R6, 0x1, R5 ;  /* 0x0000000106057824 */ /* 0x000fe200078e0205 */
[----:B------:R-:W-:Y:S04]  /*01a0*/  BSSY.RECONVERGENT B1, `(.L_x_2) ;  /* 0x0000031000017945 */ /* 0x000fe80003800200 */
[----:B------:R-:W-:Y:S01]  /*01b0*/  ISETP.GE.U32.AND P0, PT, R5, UR7, PT ;  /* 0x0000000705007c0c */ /* 0x000fe2000bf06070 */
[----:B--2---:R-:W-:-:S05]  /*01c0*/  VIADD R7, R3, 0xffffff9f ;  /* 0xffffff9f03077836 */ /* 0x004fca0000000000 */
[----:B------:R-:W-:-:S04]  /*01d0*/  LOP3.LUT R7, R7, 0xff, RZ, 0xc0, !PT ;  /* 0x000000ff07077812 */ /* 0x000fc800078ec0ff */
[----:B------:R-:W-:-:S13]  /*01e0*/  ISETP.GT.U32.AND P1, PT, R7, 0x19, PT ;  /* 0x000000190700780c */ /* 0x000fda0003f24070 */
[----:B-1-34-:R-:W-:Y:S05]  /*01f0*/  @P1 BRA `(.L_x_3) ;  /* 0x00000000000c1947 */ /* 0x01afea0003800000 */
[----:B------:R-:W-:-:S05]  /*0200*/  IMAD R2, R3, 0x4, R0 ;  /* 0x0000000403027824 */ /* 0x000fca00078e0200 */
[----:B------:R0:W-:Y:S01]  /*0210*/  ATOMS.POPC.INC.32 RZ, [R2+URZ+-0x184] ;  /* 0xfffe7c0002ff7f8c */ /* 0x0001e2000d8000ff */
[----:B------:R-:W-:Y:S05]  /*0220*/  BRA `(.L_x_4) ;  /* 0x0000000000a07947 */ /* 0x000fea0003800000 */
.L_x_3:
[----:B------:R-:W-:-:S05]  /*0230*/  VIADD R2, R3, 0xffffffd0 ;  /* 0xffffffd003027836 */ /* 0x000fca0000000000 */
[----:B------:R-:W-:-:S04]  /*0240*/  LOP3.LUT R2, R2, 0xff, RZ, 0xc0, !PT ;  /* 0x000000ff02027812 */ /* 0x000fc800078ec0ff */
[----:B------:R-:W-:-:S13]  /*0250*/  ISETP.GT.U32.AND P1, PT, R2, 0x9, PT ;  /* 0x000000090200780c */ /* 0x000fda0003f24070 */
[----:B------:R-:W-:Y:S05]  /*0260*/  @P1 BRA `(.L_x_5) ;  /* 0x00000000000c1947 */ /* 0x000fea0003800000 */
[----:B------:R-:W-:-:S05]  /*0270*/  IMAD R3, R3, 0x4, R0 ;  /* 0x0000000403037824 */ /* 0x000fca00078e0200 */
[----:B------:R0:W-:Y:S01]  /*0280*/  ATOMS.POPC.INC.32 RZ, [R3+URZ+-0x58] ;  /* 0xffffa80003ff7f8c */ /* 0x0001e2000d8000ff */
[----:B------:R-:W-:Y:S05]  /*0290*/  BRA `(.L_x_4) ;  /* 0x0000000000847947 */ /* 0x000fea0003800000 */
.L_x_5:
[----:B------:R-:W-:-:S13]  /*02a0*/  ISETP.GT.AND P1, PT, R3, 0x2b, PT ;  /* 0x0000002b0300780c */ /* 0x000fda0003f24270 */
[----:B------:R-:W-:Y:S05]  /*02b0*/  @P1 BRA `(.L_x_6) ;  /* 0x0000000000401947 */ /* 0x000fea0003800000 */
[----:B------:R-:W-:-:S13]  /*02c0*/  ISETP.NE.AND P1, PT, R3, 0xa, PT ;  /* 0x0000000a0300780c */ /* 0x000fda0003f25270 */
[----:B------:R-:W-:Y:S05]  /*02d0*/  @!P1 BRA `(.L_x_7) ;  /* 0x0000000000209947 */ /* 0x000fea0003800000 */
[----:B------:R-:W-:-:S13]  /*02e0*/  ISETP.NE.AND P1, PT, R3, 0x20, PT ;  /* 0x000000200300780c */ /* 0x000fda0003f25270 */
[----:B------:R-:W-:Y:S05]  /*02f0*/  @P1 BRA `(.L_x_4) ;  /* 0x00000000006c1947 */ /* 0x000fea0003800000 */
[----:B------:R-:W0:Y:S01]  /*0300*/  S2UR UR5, SR_CgaCtaId ;  /* 0x00000000000579c3 */ /* 0x000e220000008800 */
[----:B------:R-:W-:Y:S02]  /*0310*/  UMOV UR4, 0x400 ;  /* 0x0000040000047882 */ /* 0x000fe40000000000 */
[----:B0-----:R-:W-:-:S06]  /*0320*/  ULEA UR4, UR5, UR4, 0x18 ;  /* 0x0000000405047291 */ /* 0x001fcc000f8ec0ff */
[----:B------:R-:W-:-:S05]  /*0330*/  IMAD.U32 R0, RZ, RZ, UR4 ;  /* 0x00000004ff007e24 */ /* 0x000fca000f8e00ff */
[----:B------:R4:W-:Y:S01]  /*0340*/  ATOMS.POPC.INC.32 RZ, [R0+URZ+0x90] ;  /* 0x0000900000ff7f8c */ /* 0x0009e2000d8000ff */
[----:B------:R-:W-:Y:S05]  /*0350*/  BRA `(.L_x_4) ;  /* 0x0000000000547947 */ /* 0x000fea0003800000 */
.L_x_7:
[----:B------:R-:W0:Y:S01]  /*0360*/  S2UR UR5, SR_CgaCtaId ;  /* 0x00000000000579c3 */ /* 0x000e220000008800 */
[----:B------:R-:W-:Y:S02]  /*0370*/  UMOV UR4, 0x400 ;  /* 0x0000040000047882 */ /* 0x000fe40000000000 */
[----:B0-----:R-:W-:-:S06]  /*0380*/  ULEA UR4, UR5, UR4, 0x18 ;  /* 0x0000000405047291 */ /* 0x001fcc000f8ec0ff */
[----:B------:R-:W-:-:S05]  /*0390*/  IMAD.U32 R0, RZ, RZ, UR4 ;  /* 0x00000004ff007e24 */ /* 0x000fca000f8e00ff */
[----:B------:R3:W-:Y:S01]  /*03a0*/  ATOMS.POPC.INC.32 RZ, [R0+URZ+0x9c] ;  /* 0x00009c0000ff7f8c */ /* 0x0007e2000d8000ff */
[----:B------:R-:W-:Y:S05]  /*03b0*/  BRA `(.L_x_4) ;  /* 0x00000000003c7947 */ /* 0x000fea0003800000 */
.L_x_6:
        /* <DEDUP_REMOVED lines=10> */
.L_x_8:
[----:B------:R-:W0:Y:S01]  /*0460*/  S2UR UR5, SR_CgaCtaId ;  /* 0x00000000000579c3 */ /* 0x000e220000008800 */
[----:B------:R-:W-:Y:S02]  /*0470*/  UMOV UR4, 0x400 ;  /* 0x0000040000047882 */ /* 0x000fe40000000000 */
[----:B0-----:R-:W-:-:S06]  /*0480*/  ULEA UR4, UR5, UR4, 0x18 ;  /* 0x0000000405047291 */ /* 0x001fcc000f8ec0ff */
[----:B------:R-:W-:-:S05]  /*0490*/  IMAD.U32 R0, RZ, RZ, UR4 ;  /* 0x00000004ff007e24 */ /* 0x000fca000f8e00ff */
[----:B------:R1:W-:Y:S02]  /*04a0*/  ATOMS.POPC.INC.32 RZ, [R0+URZ+0x98] ;  /* 0x0000980000ff7f8c */ /* 0x0003e4000d8000ff */
.L_x_4:
[----:B------:R-:W-:Y:S05]  /*04b0*/  BSYNC.RECONVERGENT B1 ;  /* 0x0000000000017941 */ /* 0x000fea0003800200 */
.L_x_2:
[----:B------:R-:W-:Y:S05]  /*04c0*/  @!P0 BRA `(.L_x_9) ;  /* 0xfffffffc00248947 */ /* 0x000fea000383ffff */
.L_x_1:
[----:B------:R-:W-:Y:S05]  /*04d0*/  BSYNC.RECONVERGENT B0 ;  /* 0x0000000000007941 */ /* 0x000fea0003800200 */
.L_x_0:
[----:B------:R-:W-:Y:S01]  /*04e0*/  BAR.SYNC.DEFER_BLOCKING 0x0 ;  /* 0x0000000000007b1d */ /* 0x000fe20000010000 */
[----:B------:R-:W-:-:S05]  /*04f0*/  ISETP.GT.U32.AND P0, PT, R9, 0x27, PT ;  /* 0x000000270900780c */ /* 0x000fca0003f04070 */
[----:B------:R-:W-:Y:S08]  /*0500*/  BSSY.RECONVERGENT B0, `(.L_x_10) ;  /* 0x0000006000007945 */ /* 0x000ff00003800200 */
[----:B------:R-:W-:Y:S05]  /*0510*/  @P0 BRA `(.L_x_11) ;  /* 0x0000000000100947 */ /* 0x000fea0003800000 */
[----:B------:R-:W5:Y:S01]  /*0520*/  LDS R5, [R4] ;  /* 0x0000000004057984 */ /* 0x000f620000000800 */
[----:B0-----:R-:W0:Y:S02]  /*0530*/  LDC.64 R2, c[0x0][0x388] ;  /* 0x0000e200ff027b82 */ /* 0x001e240000000a00 */
[----:B0-----:R-:W-:-:S05]  /*0540*/  IMAD.WIDE.U32 R2, R9, 0x4, R2 ;  /* 0x0000000409027825 */ /* 0x001fca00078e0002 */
[----:B-----5:R0:W-:Y:S02]  /*0550*/  REDG.E.ADD.STRONG.GPU desc[UR8][R2.64], R5 ;  /* 0x000000050200798e */ /* 0x0201e4000c12e108 */
.L_x_11:
[----:B------:R-:W-:Y:S05]  /*0560*/  BSYNC.RECONVERGENT B0 ;  /* 0x0000000000007941 */ /* 0x000fea0003800200 */
.L_x_10:
[----:B------:R-:W-:Y:S06]  /*0570*/  BAR.SYNC.DEFER_BLOCKING 0x0 ;  /* 0x0000000000007b1d */ /* 0x000fec0000010000 */
[----:B------:R-:W-:Y:S05]  /*0580*/  EXIT ;  /* 0x000000000000794d */ /* 0x000fea0003800000 */
.L_x_12:
[----:B------:R-:W-:-:S00]  /*0590*/  BRA `(.L_x_12) ;  /* 0xfffffffc00fc7947 */ /* 0x000fc0000383ffff */
[----:B------:R-:W-:-:S00]  /*05a0*/  NOP ;  /* 0x0000000000007918 */ /* 0x000fc00000000000 */
        /* <DEDUP_REMOVED lines=13> */
.L_x_13:


//--------------------- .nv.shared._Z18calculateFrequencyPcPjj --------------------------
	.section	.nv.shared._Z18calculateFrequencyPcPjj,"aw",@nobits
	.sectionflags	@""
	.align	4
.nv.shared._Z18calculateFrequencyPcPjj:
	.zero		1184


//--------------------- .nv.shared.reserved.0     --------------------------
	.section	.nv.shared.reserved.0,"aw",@nobits
	.weak		__nv_reservedSMEM_offset_0_alias
	.size		__nv_reservedSMEM_offset_0_alias, 0, 64
	.other		__nv_reservedSMEM_offset_0_alias,@"STO_CUDA_RESERVED_SHARED STV_DEFAULT"
__nv_reservedSMEM_offset_0_alias:
	.zero		0
	.zero		64


//--------------------- .nv.constant0._Z18calculateFrequencyPcPjj --------------------------
	.section	.nv.constant0._Z18calculateFrequencyPcPjj,"a",@progbits
	.sectionflags	@""
	.align	4
.nv.constant0._Z18calculateFrequencyPcPjj:
	.zero		916


//--------------------- SYMBOLS --------------------------

	.type		.nv.reservedSmem.offset0,@object
	.size		.nv.reservedSmem.offset0,0x4
	.type		.nv.reservedSmem.cap,@object
	.size		.nv.reservedSmem.cap,0x4
